//
// Generated by NVIDIA NVVM Compiler
//
// Compiler Build ID: CL-36424714
// Cuda compilation tools, release 13.0, V13.0.88
// Based on NVVM 20.0.0
//

.version 9.0
.target sm_100
.address_size 64

	// .globl	_Z9my_kernelPiS_iii
.extern .func  (.param .b32 func_retval0) vprintf
(
	.param .b64 vprintf_param_0,
	.param .b64 vprintf_param_1
)
;
.global .align 1 .b8 $str[10] = {119, 105, 100, 116, 104, 32, 37, 100, 10};

.visible .entry _Z9my_kernelPiS_iii(
	.param .u64 .ptr .align 1 _Z9my_kernelPiS_iii_param_0,
	.param .u64 .ptr .align 1 _Z9my_kernelPiS_iii_param_1,
	.param .u32 _Z9my_kernelPiS_iii_param_2,
	.param .u32 _Z9my_kernelPiS_iii_param_3,
	.param .u32 _Z9my_kernelPiS_iii_param_4
)
{
	.local .align 8 .b8 	__local_depot0[8];
	.reg .b64 	%SP;
	.reg .b64 	%SPL;
	.reg .pred 	%p<63>;
	.reg .b32 	%r<146>;
	.reg .b64 	%rd<16>;

	mov.u64 	%SPL, __local_depot0;
	cvta.local.u64 	%SP, %SPL;
	ld.param.u64 	%rd5, [_Z9my_kernelPiS_iii_param_0];
	ld.param.u64 	%rd6, [_Z9my_kernelPiS_iii_param_1];
	ld.param.u32 	%r36, [_Z9my_kernelPiS_iii_param_2];
	ld.param.u32 	%r37, [_Z9my_kernelPiS_iii_param_3];
	ld.param.u32 	%r38, [_Z9my_kernelPiS_iii_param_4];
	add.u64 	%rd7, %SP, 0;
	add.u64 	%rd8, %SPL, 0;
	mov.u32 	%r1, %ntid.x;
	st.local.u32 	[%rd8], %r1;
	mov.u64 	%rd9, $str;
	cvta.global.u64 	%rd10, %rd9;
	{ // callseq 0, 0
	.param .b64 param0;
	st.param.b64 	[param0], %rd10;
	.param .b64 param1;
	st.param.b64 	[param1], %rd7;
	.param .b32 retval0;
	call.uni (retval0), 
	vprintf, 
	(
	param0, 
	param1
	);
	ld.param.b32 	%r39, [retval0];
	} // callseq 0
	setp.lt.s32 	%p2, %r38, 1;
	@%p2 bra 	$L__BB0_37;
	mov.u32 	%r41, %tid.x;
	mov.u32 	%r43, %ctaid.x;
	cvta.to.global.u64 	%rd11, %rd5;
	cvta.to.global.u64 	%rd12, %rd6;
	setp.eq.s32 	%p3, %r43, 0;
	add.s32 	%r45, %r36, -1;
	setp.eq.s32 	%p4, %r43, %r45;
	or.pred  	%p5, %p3, %p4;
	setp.eq.s32 	%p6, %r41, 0;
	or.pred  	%p7, %p6, %p5;
	add.s32 	%r46, %r37, -1;
	setp.eq.s32 	%p8, %r41, %r46;
	or.pred  	%p1, %p7, %p8;
	mad.lo.s32 	%r47, %r43, %r1, %r41;
	mul.wide.s32 	%rd13, %r47, 4;
	add.s64 	%rd1, %rd11, %rd13;
	mul.wide.s32 	%rd14, %r37, 4;
	xor.b64  	%rd15, %rd14, -4;
	add.s64 	%rd2, %rd1, %rd15;
	add.s64 	%rd3, %rd1, %rd14;
	add.s64 	%rd4, %rd12, %rd13;
	and.b32  	%r2, %r38, 3;
	setp.lt.u32 	%p9, %r38, 4;
	@%p9 bra 	$L__BB0_28;
	and.b32  	%r48, %r38, 2147483644;
	neg.s32 	%r134, %r48;
	not.pred 	%p10, %p1;
$L__BB0_3:
	@%p10 bra 	$L__BB0_5;
	ld.global.u32 	%r136, [%rd4];
	bra.uni 	$L__BB0_9;
$L__BB0_5:
	ld.global.u32 	%r6, [%rd1];
	ld.global.u32 	%r50, [%rd2];
	ld.global.u32 	%r51, [%rd2+4];
	add.s32 	%r52, %r51, %r50;
	ld.global.u32 	%r53, [%rd2+8];
	add.s32 	%r54, %r52, %r53;
	ld.global.u32 	%r55, [%rd1+-4];
	add.s32 	%r56, %r54, %r55;
	ld.global.u32 	%r57, [%rd1+4];
	add.s32 	%r58, %r56, %r57;
	ld.global.u32 	%r59, [%rd3+-4];
	add.s32 	%r60, %r58, %r59;
	ld.global.u32 	%r61, [%rd3];
	add.s32 	%r62, %r60, %r61;
	ld.global.u32 	%r63, [%rd3+4];
	add.s32 	%r64, %r62, %r63;
	setp.eq.s32 	%p11, %r6, 1;
	setp.eq.s32 	%p12, %r64, 2;
	and.pred  	%p13, %p11, %p12;
	mov.b32 	%r136, 1;
	@%p13 bra 	$L__BB0_8;
	setp.eq.s32 	%p14, %r6, 1;
	setp.eq.s32 	%p15, %r64, 3;
	and.pred  	%p16, %p14, %p15;
	@%p16 bra 	$L__BB0_8;
	setp.eq.s32 	%p17, %r64, 3;
	setp.eq.s32 	%p18, %r6, 0;
	and.pred  	%p19, %p18, %p17;
	selp.u32 	%r136, 1, 0, %p19;
$L__BB0_8:
	st.global.u32 	[%rd4], %r136;
$L__BB0_9:
	st.global.u32 	[%rd1], %r136;
	@%p10 bra 	$L__BB0_11;
	ld.global.u32 	%r138, [%rd4];
	bra.uni 	$L__BB0_15;
$L__BB0_11:
	ld.global.u32 	%r67, [%rd2];
	ld.global.u32 	%r68, [%rd2+4];
	add.s32 	%r69, %r68, %r67;
	ld.global.u32 	%r70, [%rd2+8];
	add.s32 	%r71, %r69, %r70;
	ld.global.u32 	%r72, [%rd1+-4];
	add.s32 	%r73, %r71, %r72;
	ld.global.u32 	%r74, [%rd1+4];
	add.s32 	%r75, %r73, %r74;
	ld.global.u32 	%r76, [%rd3+-4];
	add.s32 	%r77, %r75, %r76;
	ld.global.u32 	%r78, [%rd3];
	add.s32 	%r79, %r77, %r78;
	ld.global.u32 	%r80, [%rd3+4];
	add.s32 	%r81, %r79, %r80;
	setp.eq.s32 	%p21, %r136, 1;
	setp.eq.s32 	%p22, %r81, 2;
	and.pred  	%p23, %p21, %p22;
	mov.b32 	%r138, 1;
	@%p23 bra 	$L__BB0_14;
	setp.eq.s32 	%p24, %r136, 1;
	setp.eq.s32 	%p25, %r81, 3;
	and.pred  	%p26, %p24, %p25;
	@%p26 bra 	$L__BB0_14;
	setp.eq.s32 	%p27, %r81, 3;
	setp.eq.s32 	%p28, %r136, 0;
	and.pred  	%p29, %p28, %p27;
	selp.u32 	%r138, 1, 0, %p29;
$L__BB0_14:
	st.global.u32 	[%rd4], %r138;
$L__BB0_15:
	st.global.u32 	[%rd1], %r138;
	@%p10 bra 	$L__BB0_17;
	ld.global.u32 	%r140, [%rd4];
	bra.uni 	$L__BB0_21;
$L__BB0_17:
	ld.global.u32 	%r84, [%rd2];
	ld.global.u32 	%r85, [%rd2+4];
	add.s32 	%r86, %r85, %r84;
	ld.global.u32 	%r87, [%rd2+8];
	add.s32 	%r88, %r86, %r87;
	ld.global.u32 	%r89, [%rd1+-4];
	add.s32 	%r90, %r88, %r89;
	ld.global.u32 	%r91, [%rd1+4];
	add.s32 	%r92, %r90, %r91;
	ld.global.u32 	%r93, [%rd3+-4];
	add.s32 	%r94, %r92, %r93;
	ld.global.u32 	%r95, [%rd3];
	add.s32 	%r96, %r94, %r95;
	ld.global.u32 	%r97, [%rd3+4];
	add.s32 	%r98, %r96, %r97;
	setp.eq.s32 	%p31, %r138, 1;
	setp.eq.s32 	%p32, %r98, 2;
	and.pred  	%p33, %p31, %p32;
	mov.b32 	%r140, 1;
	@%p33 bra 	$L__BB0_20;
	setp.eq.s32 	%p34, %r138, 1;
	setp.eq.s32 	%p35, %r98, 3;
	and.pred  	%p36, %p34, %p35;
	@%p36 bra 	$L__BB0_20;
	setp.eq.s32 	%p37, %r98, 3;
	setp.eq.s32 	%p38, %r138, 0;
	and.pred  	%p39, %p38, %p37;
	selp.u32 	%r140, 1, 0, %p39;
$L__BB0_20:
	st.global.u32 	[%rd4], %r140;
$L__BB0_21:
	st.global.u32 	[%rd1], %r140;
	@%p10 bra 	$L__BB0_23;
	ld.global.u32 	%r142, [%rd4];
	bra.uni 	$L__BB0_27;
$L__BB0_23:
	ld.global.u32 	%r101, [%rd2];
	ld.global.u32 	%r102, [%rd2+4];
	add.s32 	%r103, %r102, %r101;
	ld.global.u32 	%r104, [%rd2+8];
	add.s32 	%r105, %r103, %r104;
	ld.global.u32 	%r106, [%rd1+-4];
	add.s32 	%r107, %r105, %r106;
	ld.global.u32 	%r108, [%rd1+4];
	add.s32 	%r109, %r107, %r108;
	ld.global.u32 	%r110, [%rd3+-4];
	add.s32 	%r111, %r109, %r110;
	ld.global.u32 	%r112, [%rd3];
	add.s32 	%r113, %r111, %r112;
	ld.global.u32 	%r114, [%rd3+4];
	add.s32 	%r115, %r113, %r114;
	setp.eq.s32 	%p41, %r140, 1;
	setp.eq.s32 	%p42, %r115, 2;
	and.pred  	%p43, %p41, %p42;
	mov.b32 	%r142, 1;
	@%p43 bra 	$L__BB0_26;
	setp.eq.s32 	%p44, %r140, 1;
	setp.eq.s32 	%p45, %r115, 3;
	and.pred  	%p46, %p44, %p45;
	@%p46 bra 	$L__BB0_26;
	setp.eq.s32 	%p47, %r115, 3;
	setp.eq.s32 	%p48, %r140, 0;
	and.pred  	%p49, %p48, %p47;
	selp.u32 	%r142, 1, 0, %p49;
$L__BB0_26:
	st.global.u32 	[%rd4], %r142;
$L__BB0_27:
	st.global.u32 	[%rd1], %r142;
	add.s32 	%r134, %r134, 4;
	setp.ne.s32 	%p50, %r134, 0;
	@%p50 bra 	$L__BB0_3;
$L__BB0_28:
	setp.eq.s32 	%p51, %r2, 0;
	@%p51 bra 	$L__BB0_37;
	neg.s32 	%r143, %r2;
	not.pred 	%p52, %p1;
$L__BB0_30:
	.pragma "nounroll";
	@%p52 bra 	$L__BB0_32;
	ld.global.u32 	%r145, [%rd4];
	bra.uni 	$L__BB0_36;
$L__BB0_32:
	ld.global.u32 	%r30, [%rd1];
	ld.global.u32 	%r118, [%rd2];
	ld.global.u32 	%r119, [%rd2+4];
	add.s32 	%r120, %r119, %r118;
	ld.global.u32 	%r121, [%rd2+8];
	add.s32 	%r122, %r120, %r121;
	ld.global.u32 	%r123, [%rd1+-4];
	add.s32 	%r124, %r122, %r123;
	ld.global.u32 	%r125, [%rd1+4];
	add.s32 	%r126, %r124, %r125;
	ld.global.u32 	%r127, [%rd3+-4];
	add.s32 	%r128, %r126, %r127;
	ld.global.u32 	%r129, [%rd3];
	add.s32 	%r130, %r128, %r129;
	ld.global.u32 	%r131, [%rd3+4];
	add.s32 	%r132, %r130, %r131;
	setp.eq.s32 	%p53, %r30, 1;
	setp.eq.s32 	%p54, %r132, 2;
	and.pred  	%p55, %p53, %p54;
	mov.b32 	%r145, 1;
	@%p55 bra 	$L__BB0_35;
	setp.eq.s32 	%p56, %r30, 1;
	setp.eq.s32 	%p57, %r132, 3;
	and.pred  	%p58, %p56, %p57;
	@%p58 bra 	$L__BB0_35;
	setp.eq.s32 	%p59, %r132, 3;
	setp.eq.s32 	%p60, %r30, 0;
	and.pred  	%p61, %p60, %p59;
	selp.u32 	%r145, 1, 0, %p61;
$L__BB0_35:
	st.global.u32 	[%rd4], %r145;
$L__BB0_36:
	st.global.u32 	[%rd1], %r145;
	add.s32 	%r143, %r143, 1;
	setp.ne.s32 	%p62, %r143, 0;
	@%p62 bra 	$L__BB0_30;
$L__BB0_37:
	ret;

}


// ===== COMPILED SASS (sm_100) =====

	.target	sm_100

	.elftype	@"ET_EXEC"


//--------------------- .note.nv.tkinfo           --------------------------
	.section	.note.nv.tkinfo,"",@"SHT_NOTE"
	.sectionflags	@"SHF_NOTE_NV_TKINFO"
	.tkinfo
        /*0018*/ 	.word	0x00000002
        /*0030*/ 	.string	""
        /*0030*/ 	.string	"ptxas"
        /*0030*/ 	.string	"Cuda compilation tools, release 13.0, V13.0.88"
        /*0030*/ 	.string	"Build cuda_13.0.r13.0/compiler.36424714_0"
        /*0030*/ 	.string	"-arch sm_100 -m 64 "



//--------------------- .note.nv.cuinfo           --------------------------
	.section	.note.nv.cuinfo,"",@"SHT_NOTE"
	.sectionflags	@"SHF_NOTE_NV_CUINFO"
        /*0018*/ 	.short	0x0002
        /*001a*/ 	.short	0x0064
        /*001c*/ 	.short	0x0082
	.zero		2


//--------------------- .nv.info                  --------------------------
	.section	.nv.info,"",@"SHT_CUDA_INFO"
	.align	4


	//----- nvinfo : EIATTR_REGCOUNT
	.align		4
        /*0000*/ 	.byte	0x04, 0x2f
        /*0002*/ 	.short	(.L_2 - .L_1)
	.align		4
.L_1:
        /*0004*/ 	.word	index@(_Z9my_kernelPiS_iii)
        /*0008*/ 	.word	0x00000019


	//----- nvinfo : EIATTR_FRAME_SIZE
	.align		4
.L_2:
        /*000c*/ 	.byte	0x04, 0x11
        /*000e*/ 	.short	(.L_4 - .L_3)
	.align		4
.L_3:
        /*0010*/ 	.word	index@(_Z9my_kernelPiS_iii)
        /*0014*/ 	.word	0x00000008


	//----- nvinfo : EIATTR_MIN_STACK_SIZE
	.align		4
.L_4:
        /*0018*/ 	.byte	0x04, 0x12
        /*001a*/ 	.short	(.L_6 - .L_5)
	.align		4
.L_5:
        /*001c*/ 	.word	index@(_Z9my_kernelPiS_iii)
        /*0020*/ 	.word	0x00000008
.L_6:


//--------------------- .nv.compat                --------------------------
	.section	.nv.compat,"",@"SHT_CUDA_COMPAT_INFO"
	.align	4
        /*0000*/ 	.byte	0x02, 0x09, 0x00, 0x00, 0x02, 0x02, 0x01, 0x00, 0x02, 0x05, 0x05, 0x00, 0x03, 0x07, 0x01, 0x01
        /*0010*/ 	.byte	0x02, 0x03, 0x00, 0x00, 0x02, 0x06, 0x01, 0x00, 0x04, 0x0b, 0x08, 0x00, 0x09, 0x00, 0x00, 0x00
        /*0020*/ 	.byte	0x00, 0x00, 0x00, 0x00


//--------------------- .nv.info._Z9my_kernelPiS_iii --------------------------
	.section	.nv.info._Z9my_kernelPiS_iii,"",@"SHT_CUDA_INFO"
	.sectionflags	@""
	.align	4


	//----- nvinfo : EIATTR_CUDA_API_VERSION
	.align		4
        /*0000*/ 	.byte	0x04, 0x37
        /*0002*/ 	.short	(.L_8 - .L_7)
.L_7:
        /*0004*/ 	.word	0x00000082


	//----- nvinfo : EIATTR_KPARAM_INFO
	.align		4
.L_8:
        /*0008*/ 	.byte	0x04, 0x17
        /*000a*/ 	.short	(.L_10 - .L_9)
.L_9:
        /*000c*/ 	.word	0x00000000
        /*0010*/ 	.short	0x0004
        /*0012*/ 	.short	0x0018
        /*0014*/ 	.byte	0x00, 0xf0, 0x11, 0x00


	//----- nvinfo : EIATTR_KPARAM_INFO
	.align		4
.L_10:
        /*0018*/ 	.byte	0x04, 0x17
        /*001a*/ 	.short	(.L_12 - .L_11)
.L_11:
        /*001c*/ 	.word	0x00000000
        /*0020*/ 	.short	0x0003
        /*0022*/ 	.short	0x0014
        /*0024*/ 	.byte	0x00, 0xf0, 0x11, 0x00


	//----- nvinfo : EIATTR_KPARAM_INFO
	.align		4
.L_12:
        /*0028*/ 	.byte	0x04, 0x17
        /*002a*/ 	.short	(.L_14 - .L_13)
.L_13:
        /*002c*/ 	.word	0x00000000
        /*0030*/ 	.short	0x0002
        /*0032*/ 	.short	0x0010
        /*0034*/ 	.byte	0x00, 0xf0, 0x11, 0x00


	//----- nvinfo : EIATTR_KPARAM_INFO
	.align		4
.L_14:
        /*0038*/ 	.byte	0x04, 0x17
        /*003a*/ 	.short	(.L_16 - .L_15)
.L_15:
        /*003c*/ 	.word	0x00000000
        /*0040*/ 	.short	0x0001
        /*0042*/ 	.short	0x0008
        /*0044*/ 	.byte	0x00, 0xf5, 0x21, 0x00


	//----- nvinfo : EIATTR_KPARAM_INFO
	.align		4
.L_16:
        /*0048*/ 	.byte	0x04, 0x17
        /*004a*/ 	.short	(.L_18 - .L_17)
.L_17:
        /*004c*/ 	.word	0x00000000
        /*0050*/ 	.short	0x0000
        /*0052*/ 	.short	0x0000
        /*0054*/ 	.byte	0x00, 0xf5, 0x21, 0x00


	//----- nvinfo : EIATTR_SPARSE_MMA_MASK
	.align		4
.L_18:
        /*0058*/ 	.byte	0x03, 0x50
        /*005a*/ 	.short	0x0000


	//----- nvinfo : EIATTR_MAXREG_COUNT
	.align		4
        /*005c*/ 	.byte	0x03, 0x1b
        /*005e*/ 	.short	0x00ff


	//----- nvinfo : EIATTR_EXTERNS
	.align		4
        /*0060*/ 	.byte	0x04, 0x0f
        /*0062*/ 	.short	(.L_20 - .L_19)


	//   ....[0]....
	.align		4
.L_19:
        /*0064*/ 	.word	index@(vprintf)


	//----- nvinfo : EIATTR_MERCURY_ISA_VERSION
	.align		4
.L_20:
        /*0068*/ 	.byte	0x03, 0x5f
        /*006a*/ 	.short	0x0101


	//----- nvinfo : EIATTR_VRC_CTA_INIT_COUNT
	.align		4
        /*006c*/ 	.byte	0x02, 0x4a
	.zero		1
	.zero		1


	//----- nvinfo : EIATTR_SYSCALL_OFFSETS
	.align		4
        /*0070*/ 	.byte	0x04, 0x46
        /*0072*/ 	.short	(.L_22 - .L_21)


	//   ....[0]....
.L_21:
        /*0074*/ 	.word	0x000000e0


	//----- nvinfo : EIATTR_EXIT_INSTR_OFFSETS
	.align		4
.L_22:
        /*0078*/ 	.byte	0x04, 0x1c
        /*007a*/ 	.short	(.L_24 - .L_23)


	//   ....[0]....
.L_23:
        /*007c*/ 	.word	0x00000110


	//   ....[1]....
        /*0080*/ 	.word	0x00000f00


	//   ....[2]....
        /*0084*/ 	.word	0x00001250


	//----- nvinfo : EIATTR_CRS_STACK_SIZE
	.align		4
.L_24:
        /*0088*/ 	.byte	0x04, 0x1e
        /*008a*/ 	.short	(.L_26 - .L_25)
.L_25:
        /*008c*/ 	.word	0x00000000


	//----- nvinfo : EIATTR_CBANK_PARAM_SIZE
	.align		4
.L_26:
        /*0090*/ 	.byte	0x03, 0x19
        /*0092*/ 	.short	0x001c


	//----- nvinfo : EIATTR_PARAM_CBANK
	.align		4
        /*0094*/ 	.byte	0x04, 0x0a
        /*0096*/ 	.short	(.L_28 - .L_27)
	.align		4
.L_27:
        /*0098*/ 	.word	index@(.nv.constant0._Z9my_kernelPiS_iii)
        /*009c*/ 	.short	0x0380
        /*009e*/ 	.short	0x001c


	//----- nvinfo : EIATTR_SW_WAR
	.align		4
.L_28:
        /*00a0*/ 	.byte	0x04, 0x36
        /*00a2*/ 	.short	(.L_30 - .L_29)
.L_29:
        /*00a4*/ 	.word	0x00000008
.L_30:


//--------------------- .nv.callgraph             --------------------------
	.section	.nv.callgraph,"",@"SHT_CUDA_CALLGRAPH"
	.align	4
	.sectionentsize	8
	.align		4
        /*0000*/ 	.word	0x00000000
	.align		4
        /*0004*/ 	.word	0xffffffff
	.align		4
        /*0008*/ 	.word	index@(_Z9my_kernelPiS_iii)
	.align		4
        /*000c*/ 	.word	index@(vprintf)
	.align		4
        /*0010*/ 	.word	0x00000000
	.align		4
        /*0014*/ 	.word	0xfffffffe
	.align		4
        /*0018*/ 	.word	0x00000000
	.align		4
        /*001c*/ 	.word	0xfffffffd
	.align		4
        /*0020*/ 	.word	0x00000000
	.align		4
        /*0024*/ 	.word	0xfffffffc


//--------------------- .nv.constant4             --------------------------
	.section	.nv.constant4,"a",@progbits
	.align	8
	.align		8
.nv.constant4:
        /*0000*/ 	.dword	vprintf
	.align		8
        /*0008*/ 	.dword	$str


//--------------------- .text._Z9my_kernelPiS_iii --------------------------
	.section	.text._Z9my_kernelPiS_iii,"ax",@progbits
	.align	128
        .global         _Z9my_kernelPiS_iii
        .type           _Z9my_kernelPiS_iii,@function
        .size           _Z9my_kernelPiS_iii,(.L_x_20 - _Z9my_kernelPiS_iii)
        .other          _Z9my_kernelPiS_iii,@"STO_CUDA_ENTRY STV_DEFAULT"
_Z9my_kernelPiS_iii:
.text._Z9my_kernelPiS_iii:
[----:B------:R-:W0:Y:S01]  /*0000*/  LDC R1, c[0x0][0x37c] ;  /* 0x0000df00ff017b82 */ /* 0x000e220000000800 */
[----:B------:R-:W1:Y:S07]  /*0010*/  LDCU UR5, c[0x0][0x2fc] ;  /* 0x00005f80ff0577ac */ /* 0x000e6e0008000800 */
[----:B------:R-:W2:Y:S01]  /*0020*/  LDC R2, c[0x0][0x360] ;  /* 0x0000d800ff027b82 */ /* 0x000ea20000000800 */
[----:B0-----:R-:W-:Y:S01]  /*0030*/  VIADD R1, R1, 0xfffffff8 ;  /* 0xfffffff801017836 */ /* 0x001fe20000000000 */
[----:B------:R-:W-:Y:S01]  /*0040*/  MOV R0, 0x0 ;  /* 0x0000000000007802 */ /* 0x000fe20000000f00 */
[----:B------:R-:W0:Y:S01]  /*0050*/  LDCU UR4, c[0x0][0x2f8] ;  /* 0x00005f00ff0477ac */ /* 0x000e220008000800 */
[----:B------:R-:W3:Y:S04]  /*0060*/  LDCU.64 UR6, c[0x4][0x8] ;  /* 0x01000100ff0677ac */ /* 0x000ee80008000a00 */
[----:B------:R4:W4:Y:S01]  /*0070*/  LDC.64 R8, c[0x4][R0] ;  /* 0x0100000000087b82 */ /* 0x0009220000000a00 */
[----:B0-----:R-:W-:Y:S01]  /*0080*/  IADD3 R6, P0, PT, R1, UR4, RZ ;  /* 0x0000000401067c10 */ /* 0x001fe2000ff1e0ff */
[----:B--2---:R0:W-:Y:S01]  /*0090*/  STL [R1], R2 ;  /* 0x0000000201007387 */ /* 0x0041e20000100800 */
[----:B---3--:R-:W-:-:S02]  /*00a0*/  IMAD.U32 R4, RZ, RZ, UR6 ;  /* 0x00000006ff047e24 */ /* 0x008fc4000f8e00ff */
[----:B------:R-:W-:Y:S02]  /*00b0*/  IMAD.U32 R5, RZ, RZ, UR7 ;  /* 0x00000007ff057e24 */ /* 0x000fe4000f8e00ff */
[----:B-1----:R-:W-:-:S07]  /*00c0*/  IMAD.X R7, RZ, RZ, UR5, P0 ;  /* 0x00000005ff077e24 */ /* 0x002fce00080e06ff */
[----:B------:R-:W-:-:S07]  /*00d0*/  LEPC R20, `(.L_x_0) ;  /* 0x000000001014794e */ /* 0x000fce0000000000 */
[----:B0---4-:R-:W-:Y:S05]  /*00e0*/  CALL.ABS.NOINC R8 ;  /* 0x0000000008007343 */ /* 0x011fea0003c00000 */
.L_x_0:
[----:B------:R-:W0:Y:S02]  /*00f0*/  LDC R10, c[0x0][0x398] ;  /* 0x0000e600ff0a7b82 */ /* 0x000e240000000800 */
[----:B0-----:R-:W-:-:S13]  /*0100*/  ISETP.GE.AND P0, PT, R10, 0x1, PT ;  /* 0x000000010a00780c */ /* 0x001fda0003f06270 */
[----:B------:R-:W-:Y:S05]  /*0110*/  @!P0 EXIT ;  /* 0x000000000000894d */ /* 0x000fea0003800000 */
[----:B------:R-:W0:Y:S01]  /*0120*/  LDC.64 R16, c[0x0][0x390] ;  /* 0x0000e400ff107b82 */ /* 0x000e220000000a00 */
[----:B------:R-:W1:Y:S01]  /*0130*/  S2R R15, SR_TID.X ;  /* 0x00000000000f7919 */ /* 0x000e620000002100 */
[----:B------:R-:W-:-:S06]  /*0140*/  ISETP.GE.U32.AND P1, PT, R10, 0x4, PT ;  /* 0x000000040a00780c */ /* 0x000fcc0003f26070 */
[----:B------:R-:W2:Y:S08]  /*0150*/  S2UR UR4, SR_CTAID.X ;  /* 0x00000000000479c3 */ /* 0x000eb00000002500 */
[----:B------:R-:W3:Y:S08]  /*0160*/  LDC.64 R4, c[0x0][0x380] ;  /* 0x0000e000ff047b82 */ /* 0x000ef00000000a00 */
[----:B------:R-:W4:Y:S01]  /*0170*/  LDC.64 R8, c[0x0][0x388] ;  /* 0x0000e200ff087b82 */ /* 0x000f220000000a00 */
[----:B0-----:R-:W-:-:S02]  /*0180*/  VIADD R0, R16, 0xffffffff ;  /* 0xffffffff10007836 */ /* 0x001fc40000000000 */
[----:B------:R-:W-:-:S05]  /*0190*/  IMAD.WIDE R6, R17, 0x4, RZ ;  /* 0x0000000411067825 */ /* 0x000fca00078e02ff */
[----:B------:R-:W0:Y:S01]  /*01a0*/  LDC.64 R12, c[0x0][0x358] ;  /* 0x0000d600ff0c7b82 */ /* 0x000e220000000a00 */
[----:B--2---:R-:W-:Y:S01]  /*01b0*/  ISETP.NE.AND P0, PT, R0, UR4, PT ;  /* 0x0000000400007c0c */ /* 0x004fe2000bf05270 */
[----:B-1----:R-:W-:Y:S02]  /*01c0*/  IMAD R11, R2, UR4, R15 ;  /* 0x00000004020b7c24 */ /* 0x002fe4000f8e020f */
[----:B------:R-:W-:Y:S01]  /*01d0*/  VIADD R0, R17, 0xffffffff ;  /* 0xffffffff11007836 */ /* 0x000fe20000000000 */
[----:B------:R-:W-:Y:S01]  /*01e0*/  ISETP.EQ.OR P0, PT, RZ, UR4, !P0 ;  /* 0x00000004ff007c0c */ /* 0x000fe2000c702670 */
[----:B---3--:R-:W-:-:S03]  /*01f0*/  IMAD.WIDE R2, R11, 0x4, R4 ;  /* 0x000000040b027825 */ /* 0x008fc600078e0204 */
[C---:B------:R-:W-:Y:S02]  /*0200*/  ISETP.EQ.OR P0, PT, R15.reuse, RZ, P0 ;  /* 0x000000ff0f00720c */ /* 0x040fe40000702670 */
[----:B------:R-:W-:Y:S02]  /*0210*/  LOP3.LUT R5, R6, 0xfffffffc, RZ, 0x3c, !PT ;  /* 0xfffffffc06057812 */ /* 0x000fe400078e3cff */
[----:B------:R-:W-:Y:S02]  /*0220*/  ISETP.EQ.OR P0, PT, R15, R0, P0 ;  /* 0x000000000f00720c */ /* 0x000fe40000702670 */
[----:B------:R-:W-:Y:S01]  /*0230*/  LOP3.LUT R15, RZ, R7, RZ, 0x33, !PT ;  /* 0x00000007ff0f7212 */ /* 0x000fe200078e33ff */
[----:B----4-:R-:W-:Y:S01]  /*0240*/  IMAD.WIDE R8, R11, 0x4, R8 ;  /* 0x000000040b087825 */ /* 0x010fe200078e0208 */
[C---:B------:R-:W-:Y:S02]  /*0250*/  IADD3 R4, P2, PT, R2.reuse, R5, RZ ;  /* 0x0000000502047210 */ /* 0x040fe40007f5e0ff */
[----:B------:R-:W-:-:S02]  /*0260*/  IADD3 R6, P3, PT, R2, R6, RZ ;  /* 0x0000000602067210 */ /* 0x000fc40007f7e0ff */
[----:B------:R-:W-:Y:S01]  /*0270*/  LOP3.LUT R0, R10, 0x3, RZ, 0xc0, !PT ;  /* 0x000000030a007812 */ /* 0x000fe200078ec0ff */
[C---:B------:R-:W-:Y:S02]  /*0280*/  IMAD.X R5, R3.reuse, 0x1, R15, P2 ;  /* 0x0000000103057824 */ /* 0x040fe400010e060f */
[----:B------:R-:W-:Y:S01]  /*0290*/  IMAD.X R7, R3, 0x1, R7, P3 ;  /* 0x0000000103077824 */ /* 0x000fe200018e0607 */
[----:B------:R-:W-:Y:S07]  /*02a0*/  @!P1 BRA `(.L_x_1) ;  /* 0x0000000c00109947 */ /* 0x000fee0003800000 */
[----:B------:R-:W-:Y:S01]  /*02b0*/  LOP3.LUT R10, R10, 0x7ffffffc, RZ, 0xc0, !PT ;  /* 0x7ffffffc0a0a7812 */ /* 0x000fe200078ec0ff */
[----:B------:R-:W-:Y:S04]  /*02c0*/  BSSY.RECONVERGENT B0, `(.L_x_1) ;  /* 0x00000c2000007945 */ /* 0x000fe80003800200 */
[----:B------:R-:W-:-:S07]  /*02d0*/  IMAD.MOV R10, RZ, RZ, -R10 ;  /* 0x000000ffff0a7224 */ /* 0x000fce00078e0a0a */
.L_x_14:
[----:B------:R-:W-:Y:S01]  /*02e0*/  VIADD R10, R10, 0x4 ;  /* 0x000000040a0a7836 */ /* 0x000fe20000000000 */
[----:B------:R-:W-:Y:S04]  /*02f0*/  BSSY.RECONVERGENT B1, `(.L_x_2) ;  /* 0x000002d000017945 */ /* 0x000fe80003800200 */
[----:B------:R-:W-:Y:S01]  /*0300*/  ISETP.NE.AND P2, PT, R10, RZ, PT ;  /* 0x000000ff0a00720c */ /* 0x000fe20003f45270 */
[----:B01234-:R-:W-:-:S12]  /*0310*/  @!P0 BRA `(.L_x_3) ;  /* 0x0000000000108947 */ /* 0x01ffd80003800000 */
[----:B0-----:R-:W-:Y:S02]  /*0320*/  R2UR UR4, R12 ;  /* 0x000000000c0472ca */ /* 0x001fe400000e0000 */
[----:B------:R-:W-:-:S13]  /*0330*/  R2UR UR5, R13 ;  /* 0x000000000d0572ca */ /* 0x000fda00000e0000 */
[----:B------:R1:W5:Y:S01]  /*0340*/  LDG.E R11, desc[UR4][R8.64] ;  /* 0x00000004080b7981 */ /* 0x000362000c1e1900 */
[----:B------:R-:W-:Y:S05]  /*0350*/  BRA `(.L_x_4) ;  /* 0x0000000000987947 */ /* 0x000fea0003800000 */
.L_x_3:
[C---:B0-----:R-:W-:Y:S02]  /*0360*/  R2UR UR4, R12.reuse ;  /* 0x000000000c0472ca */ /* 0x041fe400000e0000 */
[C---:B------:R-:W-:Y:S02]  /*0370*/  R2UR UR5, R13.reuse ;  /* 0x000000000d0572ca */ /* 0x040fe400000e0000 */
[C---:B------:R-:W-:Y:S02]  /*0380*/  R2UR UR6, R12.reuse ;  /* 0x000000000c0672ca */ /* 0x040fe400000e0000 */
[C---:B------:R-:W-:Y:S02]  /*0390*/  R2UR UR7, R13.reuse ;  /* 0x000000000d0772ca */ /* 0x040fe400000e0000 */
[----:B------:R-:W-:Y:S02]  /*03a0*/  R2UR UR8, R12 ;  /* 0x000000000c0872ca */ /* 0x000fe400000e0000 */
[----:B------:R-:W-:-:S02]  /*03b0*/  R2UR UR9, R13 ;  /* 0x000000000d0972ca */ /* 0x000fc400000e0000 */
[C---:B------:R-:W-:Y:S02]  /*03c0*/  R2UR UR10, R12.reuse ;  /* 0x000000000c0a72ca */ /* 0x040fe400000e0000 */
[C---:B------:R-:W-:Y:S01]  /*03d0*/  R2UR UR11, R13.reuse ;  /* 0x000000000d0b72ca */ /* 0x040fe200000e0000 */
[----:B------:R-:W2:Y:S01]  /*03e0*/  LDG.E R11, desc[UR4][R4.64] ;  /* 0x00000004040b7981 */ /* 0x000ea2000c1e1900 */
[C---:B------:R-:W-:Y:S02]  /*03f0*/  R2UR UR12, R12.reuse ;  /* 0x000000000c0c72ca */ /* 0x040fe400000e0000 */
[C---:B------:R-:W-:Y:S01]  /*0400*/  R2UR UR13, R13.reuse ;  /* 0x000000000d0d72ca */ /* 0x040fe200000e0000 */
[----:B------:R-:W2:Y:S01]  /*0410*/  LDG.E R16, desc[UR6][R4.64+0x4] ;  /* 0x0000040604107981 */ /* 0x000ea2000c1e1900 */
[C---:B------:R-:W-:Y:S02]  /*0420*/  R2UR UR14, R12.reuse ;  /* 0x000000000c0e72ca */ /* 0x040fe400000e0000 */
[----:B------:R-:W-:Y:S01]  /*0430*/  R2UR UR15, R13 ;  /* 0x000000000d0f72ca */ /* 0x000fe200000e0000 */
[----:B------:R-:W2:Y:S01]  /*0440*/  LDG.E R15, desc[UR8][R4.64+0x8] ;  /* 0x00000808040f7981 */ /* 0x000ea2000c1e1900 */
[----:B------:R-:W-:-:S02]  /*0450*/  R2UR UR16, R12 ;  /* 0x000000000c1072ca */ /* 0x000fc400000e0000 */
[C---:B------:R-:W-:Y:S01]  /*0460*/  R2UR UR17, R13.reuse ;  /* 0x000000000d1172ca */ /* 0x040fe200000e0000 */
[----:B------:R-:W3:Y:S01]  /*0470*/  LDG.E R18, desc[UR10][R2.64+-0x4] ;  /* 0xfffffc0a02127981 */ /* 0x000ee2000c1e1900 */
[----:B------:R-:W-:Y:S02]  /*0480*/  R2UR UR18, R12 ;  /* 0x000000000c1272ca */ /* 0x000fe400000e0000 */
[----:B------:R-:W-:Y:S01]  /*0490*/  R2UR UR19, R13 ;  /* 0x000000000d1372ca */ /* 0x000fe200000e0000 */
[----:B------:R-:W3:Y:S04]  /*04a0*/  LDG.E R17, desc[UR12][R2.64+0x4] ;  /* 0x0000040c02117981 */ /* 0x000ee8000c1e1900 */
[----:B------:R-:W4:Y:S04]  /*04b0*/  LDG.E R20, desc[UR14][R6.64+-0x4] ;  /* 0xfffffc0e06147981 */ /* 0x000f28000c1e1900 */
[----:B------:R-:W4:Y:S04]  /*04c0*/  LDG.E R19, desc[UR16][R6.64] ;  /* 0x0000001006137981 */ /* 0x000f28000c1e1900 */
[----:B------:R-:W5:Y:S04]  /*04d0*/  LDG.E R22, desc[UR18][R6.64+0x4] ;  /* 0x0000041206167981 */ /* 0x000f68000c1e1900 */
[----:B------:R-:W5:Y:S01]  /*04e0*/  LDG.E R14, desc[UR4][R2.64] ;  /* 0x00000004020e7981 */ /* 0x000f62000c1e1900 */
[----:B--2---:R-:W-:-:S04]  /*04f0*/  IADD3 R11, PT, PT, R15, R16, R11 ;  /* 0x000000100f0b7210 */ /* 0x004fc80007ffe00b */
[----:B---3--:R-:W-:-:S04]  /*0500*/  IADD3 R11, PT, PT, R17, R11, R18 ;  /* 0x0000000b110b7210 */ /* 0x008fc80007ffe012 */
[----:B----4-:R-:W-:-:S05]  /*0510*/  IADD3 R11, PT, PT, R19, R11, R20 ;  /* 0x0000000b130b7210 */ /* 0x010fca0007ffe014 */
[----:B-----5:R-:W-:-:S05]  /*0520*/  IMAD.IADD R11, R11, 0x1, R22 ;  /* 0x000000010b0b7824 */ /* 0x020fca00078e0216 */
[C---:B------:R-:W-:Y:S02]  /*0530*/  ISETP.NE.AND P3, PT, R11.reuse, 0x2, PT ;  /* 0x000000020b00780c */ /* 0x040fe40003f65270 */
[----:B------:R-:W-:Y:S02]  /*0540*/  ISETP.NE.AND P1, PT, R11, 0x3, PT ;  /* 0x000000030b00780c */ /* 0x000fe40003f25270 */
[C---:B------:R-:W-:Y:S02]  /*0550*/  ISETP.EQ.AND P3, PT, R14.reuse, 0x1, !P3 ;  /* 0x000000010e00780c */ /* 0x040fe40005f62270 */
[----:B------:R-:W-:-:S04]  /*0560*/  ISETP.EQ.AND P4, PT, R14, 0x1, !P1 ;  /* 0x000000010e00780c */ /* 0x000fc80004f82270 */
[----:B------:R-:W-:Y:S01]  /*0570*/  PLOP3.LUT P3, PT, P3, P4, PT, 0xf8, 0x8f ;  /* 0x00000000008f781c */ /* 0x000fe20001f69f70 */
[----:B------:R-:W-:-:S12]  /*0580*/  IMAD.MOV.U32 R11, RZ, RZ, 0x1 ;  /* 0x00000001ff0b7424 */ /* 0x000fd800078e00ff */
[----:B------:R-:W-:-:S04]  /*0590*/  @!P3 ISETP.EQ.AND P1, PT, R14, RZ, !P1 ;  /* 0x000000ff0e00b20c */ /* 0x000fc80004f22270 */
[----:B------:R-:W-:-:S05]  /*05a0*/  @!P3 SEL R11, RZ, 0x1, !P1 ;  /* 0x00000001ff0bb807 */ /* 0x000fca0004800000 */
[----:B------:R0:W-:Y:S04]  /*05b0*/  STG.E desc[UR4][R8.64], R11 ;  /* 0x0000000b08007986 */ /* 0x0001e8000c101904 */
.L_x_4:
[----:B------:R-:W-:Y:S05]  /*05c0*/  BSYNC.RECONVERGENT B1 ;  /* 0x0000000000017941 */ /* 0x000fea0003800200 */
.L_x_2:
[----:B------:R-:W-:Y:S01]  /*05d0*/  R2UR UR4, R12 ;  /* 0x000000000c0472ca */ /* 0x000fe200000e0000 */
[----:B------:R-:W-:Y:S01]  /*05e0*/  BSSY.RECONVERGENT B1, `(.L_x_5) ;  /* 0x000002d000017945 */ /* 0x000fe20003800200 */
[----:B------:R-:W-:-:S13]  /*05f0*/  R2UR UR5, R13 ;  /* 0x000000000d0572ca */ /* 0x000fda00000e0000 */
[----:B-----5:R2:W-:Y:S01]  /*0600*/  STG.E desc[UR4][R2.64], R11 ;  /* 0x0000000b02007986 */ /* 0x0205e2000c101904 */
[----:B------:R-:W-:Y:S05]  /*0610*/  @!P0 BRA `(.L_x_6) ;  /* 0x0000000000108947 */ /* 0x000fea0003800000 */
[----:B------:R-:W-:Y:S02]  /*0620*/  R2UR UR4, R12 ;  /* 0x000000000c0472ca */ /* 0x000fe400000e0000 */
[----:B------:R-:W-:-:S13]  /*0630*/  R2UR UR5, R13 ;  /* 0x000000000d0572ca */ /* 0x000fda00000e0000 */
[----:B------:R3:W5:Y:S01]  /*0640*/  LDG.E R15, desc[UR4][R8.64] ;  /* 0x00000004080f7981 */ /* 0x000762000c1e1900 */
[----:B------:R-:W-:Y:S05]  /*0650*/  BRA `(.L_x_7) ;  /* 0x0000000000947947 */ /* 0x000fea0003800000 */
.L_x_6:
[C---:B------:R-:W-:Y:S02]  /*0660*/  R2UR UR4, R12.reuse ;  /* 0x000000000c0472ca */ /* 0x040fe400000e0000 */
[C---:B------:R-:W-:Y:S02]  /*0670*/  R2UR UR5, R13.reuse ;  /* 0x000000000d0572ca */ /* 0x040fe400000e0000 */
[C---:B------:R-:W-:Y:S02]  /*0680*/  R2UR UR6, R12.reuse ;  /* 0x000000000c0672ca */ /* 0x040fe400000e0000 */
[C---:B------:R-:W-:Y:S02]  /*0690*/  R2UR UR7, R13.reuse ;  /* 0x000000000d0772ca */ /* 0x040fe400000e0000 */
[----:B------:R-:W-:Y:S02]  /*06a0*/  R2UR UR8, R12 ;  /* 0x000000000c0872ca */ /* 0x000fe400000e0000 */
[----:B------:R-:W-:-:S02]  /*06b0*/  R2UR UR9, R13 ;  /* 0x000000000d0972ca */ /* 0x000fc400000e0000 */
[C---:B------:R-:W-:Y:S02]  /*06c0*/  R2UR UR10, R12.reuse ;  /* 0x000000000c0a72ca */ /* 0x040fe400000e0000 */
[C---:B------:R-:W-:Y:S01]  /*06d0*/  R2UR UR11, R13.reuse ;  /* 0x000000000d0b72ca */ /* 0x040fe200000e0000 */
[----:B------:R-:W3:Y:S01]  /*06e0*/  LDG.E R14, desc[UR4][R4.64] ;  /* 0x00000004040e7981 */ /* 0x000ee2000c1e1900 */
[C---:B------:R-:W-:Y:S02]  /*06f0*/  R2UR UR12, R12.reuse ;  /* 0x000000000c0c72ca */ /* 0x040fe400000e0000 */
[C---:B------:R-:W-:Y:S01]  /*0700*/  R2UR UR13, R13.reuse ;  /* 0x000000000d0d72ca */ /* 0x040fe200000e0000 */
[----:B------:R-:W3:Y:S01]  /*0710*/  LDG.E R15, desc[UR6][R4.64+0x4] ;  /* 0x00000406040f7981 */ /* 0x000ee2000c1e1900 */
[C---:B------:R-:W-:Y:S02]  /*0720*/  R2UR UR14, R12.reuse ;  /* 0x000000000c0e72ca */ /* 0x040fe400000e0000 */
[----:B------:R-:W-:Y:S01]  /*0730*/  R2UR UR15, R13 ;  /* 0x000000000d0f72ca */ /* 0x000fe200000e0000 */
[----:B------:R-:W3:Y:S01]  /*0740*/  LDG.E R16, desc[UR8][R4.64+0x8] ;  /* 0x0000080804107981 */ /* 0x000ee2000c1e1900 */
[----:B------:R-:W-:-:S02]  /*0750*/  R2UR UR16, R12 ;  /* 0x000000000c1072ca */ /* 0x000fc400000e0000 */
[C---:B------:R-:W-:Y:S01]  /*0760*/  R2UR UR17, R13.reuse ;  /* 0x000000000d1172ca */ /* 0x040fe200000e0000 */
[----:B------:R-:W4:Y:S01]  /*0770*/  LDG.E R17, desc[UR10][R2.64+-0x4] ;  /* 0xfffffc0a02117981 */ /* 0x000f22000c1e1900 */
[----:B------:R-:W-:Y:S02]  /*0780*/  R2UR UR18, R12 ;  /* 0x000000000c1272ca */ /* 0x000fe400000e0000 */
[----:B------:R-:W-:Y:S01]  /*0790*/  R2UR UR19, R13 ;  /* 0x000000000d1372ca */ /* 0x000fe200000e0000 */
[----:B------:R-:W4:Y:S04]  /*07a0*/  LDG.E R18, desc[UR12][R2.64+0x4] ;  /* 0x0000040c02127981 */ /* 0x000f28000c1e1900 */
[----:B------:R-:W5:Y:S04]  /*07b0*/  LDG.E R19, desc[UR14][R6.64+-0x4] ;  /* 0xfffffc0e06137981 */ /* 0x000f68000c1e1900 */
[----:B------:R-:W5:Y:S04]  /*07c0*/  LDG.E R20, desc[UR16][R6.64] ;  /* 0x0000001006147981 */ /* 0x000f68000c1e1900 */
[----:B------:R-:W2:Y:S01]  /*07d0*/  LDG.E R21, desc[UR18][R6.64+0x4] ;  /* 0x0000041206157981 */ /* 0x000ea2000c1e1900 */
[----:B---3--:R-:W-:-:S04]  /*07e0*/  IADD3 R14, PT, PT, R16, R15, R14 ;  /* 0x0000000f100e7210 */ /* 0x008fc80007ffe00e */
[----:B----4-:R-:W-:-:S04]  /*07f0*/  IADD3 R14, PT, PT, R18, R14, R17 ;  /* 0x0000000e120e7210 */ /* 0x010fc80007ffe011 */
[----:B-----5:R-:W-:-:S05]  /*0800*/  IADD3 R14, PT, PT, R20, R14, R19 ;  /* 0x0000000e140e7210 */ /* 0x020fca0007ffe013 */
[----:B--2---:R-:W-:-:S05]  /*0810*/  IMAD.IADD R14, R14, 0x1, R21 ;  /* 0x000000010e0e7824 */ /* 0x004fca00078e0215 */
        /* <DEDUP_REMOVED lines=9> */
.L_x_7:
[----:B------:R-:W-:Y:S05]  /*08b0*/  BSYNC.RECONVERGENT B1 ;  /* 0x0000000000017941 */ /* 0x000fea0003800200 */
.L_x_5:
[----:B------:R-:W-:Y:S01]  /*08c0*/  R2UR UR4, R12 ;  /* 0x000000000c0472ca */ /* 0x000fe200000e0000 */
[----:B------:R-:W-:Y:S01]  /*08d0*/  BSSY.RECONVERGENT B1, `(.L_x_8) ;  /* 0x000002d000017945 */ /* 0x000fe20003800200 */
[----:B------:R-:W-:-:S13]  /*08e0*/  R2UR UR5, R13 ;  /* 0x000000000d0572ca */ /* 0x000fda00000e0000 */
[----:B-----5:R0:W-:Y:S01]  /*08f0*/  STG.E desc[UR4][R2.64], R15 ;  /* 0x0000000f02007986 */ /* 0x0201e2000c101904 */
[----:B------:R-:W-:Y:S05]  /*0900*/  @!P0 BRA `(.L_x_9) ;  /* 0x0000000000108947 */ /* 0x000fea0003800000 */
[----:B------:R-:W-:Y:S02]  /*0910*/  R2UR UR4, R12 ;  /* 0x000000000c0472ca */ /* 0x000fe400000e0000 */
[----:B------:R-:W-:-:S13]  /*0920*/  R2UR UR5, R13 ;  /* 0x000000000d0572ca */ /* 0x000fda00000e0000 */
[----:B0-2---:R2:W5:Y:S01]  /*0930*/  LDG.E R11, desc[UR4][R8.64] ;  /* 0x00000004080b7981 */ /* 0x005562000c1e1900 */
[----:B------:R-:W-:Y:S05]  /*0940*/  BRA `(.L_x_10) ;  /* 0x0000000000947947 */ /* 0x000fea0003800000 */
.L_x_9:
        /* <DEDUP_REMOVED lines=8> */
[----:B0-2---:R-:W2:Y:S01]  /*09d0*/  LDG.E R11, desc[UR4][R4.64] ;  /* 0x00000004040b7981 */ /* 0x005ea2000c1e1900 */
        /* <DEDUP_REMOVED lines=8> */
[----:B------:R-:W5:Y:S01]  /*0a60*/  LDG.E R18, desc[UR10][R2.64+-0x4] ;  /* 0xfffffc0a02127981 */ /* 0x000f62000c1e1900 */
[----:B------:R-:W-:Y:S02]  /*0a70*/  R2UR UR18, R12 ;  /* 0x000000000c1272ca */ /* 0x000fe400000e0000 */
[----:B------:R-:W-:Y:S01]  /*0a80*/  R2UR UR19, R13 ;  /* 0x000000000d1372ca */ /* 0x000fe200000e0000 */
[----:B------:R-:W5:Y:S04]  /*0a90*/  LDG.E R17, desc[UR12][R2.64+0x4] ;  /* 0x0000040c02117981 */ /* 0x000f68000c1e1900 */
[----:B------:R-:W3:Y:S04]  /*0aa0*/  LDG.E R20, desc[UR14][R6.64+-0x4] ;  /* 0xfffffc0e06147981 */ /* 0x000ee8000c1e1900 */
[----:B------:R-:W3:Y:S04]  /*0ab0*/  LDG.E R19, desc[UR16][R6.64] ;  /* 0x0000001006137981 */ /* 0x000ee8000c1e1900 */
[----:B------:R-:W4:Y:S01]  /*0ac0*/  LDG.E R22, desc[UR18][R6.64+0x4] ;  /* 0x0000041206167981 */ /* 0x000f22000c1e1900 */
[----:B--2---:R-:W-:-:S04]  /*0ad0*/  IADD3 R11, PT, PT, R16, R14, R11 ;  /* 0x0000000e100b7210 */ /* 0x004fc80007ffe00b */
[----:B-----5:R-:W-:-:S04]  /*0ae0*/  IADD3 R11, PT, PT, R17, R11, R18 ;  /* 0x0000000b110b7210 */ /* 0x020fc80007ffe012 */
[----:B---3--:R-:W-:-:S05]  /*0af0*/  IADD3 R11, PT, PT, R19, R11, R20 ;  /* 0x0000000b130b7210 */ /* 0x008fca0007ffe014 */
[----:B----4-:R-:W-:-:S05]  /*0b00*/  IMAD.IADD R11, R11, 0x1, R22 ;  /* 0x000000010b0b7824 */ /* 0x010fca00078e0216 */
        /* <DEDUP_REMOVED lines=9> */
.L_x_10:
[----:B------:R-:W-:Y:S05]  /*0ba0*/  BSYNC.RECONVERGENT B1 ;  /* 0x0000000000017941 */ /* 0x000fea0003800200 */
.L_x_8:
[----:B------:R-:W-:Y:S01]  /*0bb0*/  R2UR UR4, R12 ;  /* 0x000000000c0472ca */ /* 0x000fe200000e0000 */
[----:B------:R-:W-:Y:S01]  /*0bc0*/  BSSY.RECONVERGENT B1, `(.L_x_11) ;  /* 0x000002d000017945 */ /* 0x000fe20003800200 */
[----:B------:R-:W-:-:S13]  /*0bd0*/  R2UR UR5, R13 ;  /* 0x000000000d0572ca */ /* 0x000fda00000e0000 */
[----:B-----5:R0:W-:Y:S01]  /*0be0*/  STG.E desc[UR4][R2.64], R11 ;  /* 0x0000000b02007986 */ /* 0x0201e2000c101904 */
[----:B------:R-:W-:Y:S05]  /*0bf0*/  @!P0 BRA `(.L_x_12) ;  /* 0x0000000000108947 */ /* 0x000fea0003800000 */
[----:B------:R-:W-:Y:S02]  /*0c00*/  R2UR UR4, R12 ;  /* 0x000000000c0472ca */ /* 0x000fe400000e0000 */
[----:B------:R-:W-:-:S13]  /*0c10*/  R2UR UR5, R13 ;  /* 0x000000000d0572ca */ /* 0x000fda00000e0000 */
[----:B----4-:R4:W5:Y:S01]  /*0c20*/  LDG.E R15, desc[UR4][R8.64] ;  /* 0x00000004080f7981 */ /* 0x010962000c1e1900 */
[----:B------:R-:W-:Y:S05]  /*0c30*/  BRA `(.L_x_13) ;  /* 0x0000000000947947 */ /* 0x000fea0003800000 */
.L_x_12:
        /* <DEDUP_REMOVED lines=8> */
[----:B------:R-:W5:Y:S01]  /*0cc0*/  LDG.E R14, desc[UR4][R4.64] ;  /* 0x00000004040e7981 */ /* 0x000f62000c1e1900 */
[C---:B------:R-:W-:Y:S02]  /*0cd0*/  R2UR UR12, R12.reuse ;  /* 0x000000000c0c72ca */ /* 0x040fe400000e0000 */
[C---:B------:R-:W-:Y:S01]  /*0ce0*/  R2UR UR13, R13.reuse ;  /* 0x000000000d0d72ca */ /* 0x040fe200000e0000 */
[----:B----4-:R-:W5:Y:S01]  /*0cf0*/  LDG.E R15, desc[UR6][R4.64+0x4] ;  /* 0x00000406040f7981 */ /* 0x010f62000c1e1900 */
[C---:B------:R-:W-:Y:S02]  /*0d00*/  R2UR UR14, R12.reuse ;  /* 0x000000000c0e72ca */ /* 0x040fe400000e0000 */
[----:B------:R-:W-:Y:S01]  /*0d10*/  R2UR UR15, R13 ;  /* 0x000000000d0f72ca */ /* 0x000fe200000e0000 */
[----:B------:R-:W5:Y:S01]  /*0d20*/  LDG.E R16, desc[UR8][R4.64+0x8] ;  /* 0x0000080804107981 */ /* 0x000f62000c1e1900 */
[----:B------:R-:W-:-:S02]  /*0d30*/  R2UR UR16, R12 ;  /* 0x000000000c1072ca */ /* 0x000fc400000e0000 */
[C---:B------:R-:W-:Y:S01]  /*0d40*/  R2UR UR17, R13.reuse ;  /* 0x000000000d1172ca */ /* 0x040fe200000e0000 */
[----:B------:R-:W4:Y:S01]  /*0d50*/  LDG.E R17, desc[UR10][R2.64+-0x4] ;  /* 0xfffffc0a02117981 */ /* 0x000f22000c1e1900 */
[----:B------:R-:W-:Y:S02]  /*0d60*/  R2UR UR18, R12 ;  /* 0x000000000c1272ca */ /* 0x000fe400000e0000 */
[----:B------:R-:W-:Y:S01]  /*0d70*/  R2UR UR19, R13 ;  /* 0x000000000d1372ca */ /* 0x000fe200000e0000 */
[----:B------:R-:W4:Y:S04]  /*0d80*/  LDG.E R18, desc[UR12][R2.64+0x4] ;  /* 0x0000040c02127981 */ /* 0x000f28000c1e1900 */
[----:B------:R-:W2:Y:S04]  /*0d90*/  LDG.E R19, desc[UR14][R6.64+-0x4] ;  /* 0xfffffc0e06137981 */ /* 0x000ea8000c1e1900 */
[----:B------:R-:W2:Y:S04]  /*0da0*/  LDG.E R20, desc[UR16][R6.64] ;  /* 0x0000001006147981 */ /* 0x000ea8000c1e1900 */
[----:B------:R-:W3:Y:S01]  /*0db0*/  LDG.E R21, desc[UR18][R6.64+0x4] ;  /* 0x0000041206157981 */ /* 0x000ee2000c1e1900 */
[----:B-----5:R-:W-:-:S04]  /*0dc0*/  IADD3 R14, PT, PT, R16, R15, R14 ;  /* 0x0000000f100e7210 */ /* 0x020fc80007ffe00e */
[----:B----4-:R-:W-:-:S04]  /*0dd0*/  IADD3 R14, PT, PT, R18, R14, R17 ;  /* 0x0000000e120e7210 */ /* 0x010fc80007ffe011 */
[----:B--2---:R-:W-:-:S05]  /*0de0*/  IADD3 R14, PT, PT, R20, R14, R19 ;  /* 0x0000000e140e7210 */ /* 0x004fca0007ffe013 */
[----:B---3--:R-:W-:-:S05]  /*0df0*/  IMAD.IADD R14, R14, 0x1, R21 ;  /* 0x000000010e0e7824 */ /* 0x008fca00078e0215 */
        /* <DEDUP_REMOVED lines=9> */
.L_x_13:
[----:B------:R-:W-:Y:S05]  /*0e90*/  BSYNC.RECONVERGENT B1 ;  /* 0x0000000000017941 */ /* 0x000fea0003800200 */
.L_x_11:
[----:B------:R-:W-:Y:S02]  /*0ea0*/  R2UR UR4, R12 ;  /* 0x000000000c0472ca */ /* 0x000fe400000e0000 */
[----:B------:R-:W-:-:S13]  /*0eb0*/  R2UR UR5, R13 ;  /* 0x000000000d0572ca */ /* 0x000fda00000e0000 */
[----:B-----5:R0:W-:Y:S01]  /*0ec0*/  STG.E desc[UR4][R2.64], R15 ;  /* 0x0000000f02007986 */ /* 0x0201e2000c101904 */
[----:B------:R-:W-:Y:S05]  /*0ed0*/  @P2 BRA `(.L_x_14) ;  /* 0xfffffff400002947 */ /* 0x000fea000383ffff */
[----:B------:R-:W-:Y:S05]  /*0ee0*/  BSYNC.RECONVERGENT B0 ;  /* 0x0000000000007941 */ /* 0x000fea0003800200 */
.L_x_1:
[----:B------:R-:W-:-:S13]  /*0ef0*/  ISETP.NE.AND P1, PT, R0, RZ, PT ;  /* 0x000000ff0000720c */ /* 0x000fda0003f25270 */
[----:B------:R-:W-:Y:S05]  /*0f00*/  @!P1 EXIT ;  /* 0x000000000000994d */ /* 0x000fea0003800000 */
[----:B------:R-:W-:-:S07]  /*0f10*/  IMAD.MOV R0, RZ, RZ, -R0 ;  /* 0x000000ffff007224 */ /* 0x000fce00078e0a00 */
.L_x_18:
[----:B------:R-:W-:Y:S01]  /*0f20*/  VIADD R0, R0, 0x1 ;  /* 0x0000000100007836 */ /* 0x000fe20000000000 */
[----:B------:R-:W-:Y:S04]  /*0f30*/  BSSY.RECONVERGENT B0, `(.L_x_15) ;  /* 0x000002d000007945 */ /* 0x000fe80003800200 */
[----:B------:R-:W-:Y:S01]  /*0f40*/  ISETP.NE.AND P4, PT, R0, RZ, PT ;  /* 0x000000ff0000720c */ /* 0x000fe20003f85270 */
[----:B------:R-:W-:-:S12]  /*0f50*/  @!P0 BRA `(.L_x_16) ;  /* 0x0000000000108947 */ /* 0x000fd80003800000 */
[----:B0-----:R-:W-:Y:S02]  /*0f60*/  R2UR UR4, R12 ;  /* 0x000000000c0472ca */ /* 0x001fe400000e0000 */
[----:B------:R-:W-:-:S13]  /*0f70*/  R2UR UR5, R13 ;  /* 0x000000000d0572ca */ /* 0x000fda00000e0000 */
[----:B------:R0:W5:Y:S01]  /*0f80*/  LDG.E R11, desc[UR4][R8.64] ;  /* 0x00000004080b7981 */ /* 0x000162000c1e1900 */
[----:B------:R-:W-:Y:S05]  /*0f90*/  BRA `(.L_x_17) ;  /* 0x0000000000987947 */ /* 0x000fea0003800000 */
.L_x_16:
        /* <DEDUP_REMOVED lines=11> */
[----:B------:R-:W5:Y:S01]  /*1050*/  LDG.E R14, desc[UR6][R4.64+0x4] ;  /* 0x00000406040e7981 */ /* 0x000f62000c1e1900 */
[C---:B------:R-:W-:Y:S02]  /*1060*/  R2UR UR14, R12.reuse ;  /* 0x000000000c0e72ca */ /* 0x040fe400000e0000 */
[----:B------:R-:W-:Y:S01]  /*1070*/  R2UR UR15, R13 ;  /* 0x000000000d0f72ca */ /* 0x000fe200000e0000 */
[----:B--2---:R-:W5:Y:S01]  /*1080*/  LDG.E R15, desc[UR8][R4.64+0x8] ;  /* 0x00000808040f7981 */ /* 0x004f62000c1e1900 */
[----:B------:R-:W-:-:S02]  /*1090*/  R2UR UR16, R12 ;  /* 0x000000000c1072ca */ /* 0x000fc400000e0000 */
[C---:B------:R-:W-:Y:S01]  /*10a0*/  R2UR UR17, R13.reuse ;  /* 0x000000000d1172ca */ /* 0x040fe200000e0000 */
[----:B------:R-:W2:Y:S01]  /*10b0*/  LDG.E R16, desc[UR10][R2.64+-0x4] ;  /* 0xfffffc0a02107981 */ /* 0x000ea2000c1e1900 */
[----:B------:R-:W-:Y:S02]  /*10c0*/  R2UR UR18, R12 ;  /* 0x000000000c1272ca */ /* 0x000fe400000e0000 */
[----:B------:R-:W-:Y:S01]  /*10d0*/  R2UR UR19, R13 ;  /* 0x000000000d1372ca */ /* 0x000fe200000e0000 */
[----:B------:R-:W2:Y:S04]  /*10e0*/  LDG.E R17, desc[UR12][R2.64+0x4] ;  /* 0x0000040c02117981 */ /* 0x000ea8000c1e1900 */
[----:B------:R-:W3:Y:S04]  /*10f0*/  LDG.E R18, desc[UR14][R6.64+-0x4] ;  /* 0xfffffc0e06127981 */ /* 0x000ee8000c1e1900 */
[----:B------:R-:W3:Y:S04]  /*1100*/  LDG.E R19, desc[UR16][R6.64] ;  /* 0x0000001006137981 */ /* 0x000ee8000c1e1900 */
[----:B------:R-:W4:Y:S04]  /*1110*/  LDG.E R20, desc[UR18][R6.64+0x4] ;  /* 0x0000041206147981 */ /* 0x000f28000c1e1900 */
[----:B------:R-:W4:Y:S01]  /*1120*/  LDG.E R10, desc[UR4][R2.64] ;  /* 0x00000004020a7981 */ /* 0x000f22000c1e1900 */
[----:B-----5:R-:W-:-:S04]  /*1130*/  IADD3 R11, PT, PT, R15, R14, R11 ;  /* 0x0000000e0f0b7210 */ /* 0x020fc80007ffe00b */
[----:B--2---:R-:W-:-:S04]  /*1140*/  IADD3 R11, PT, PT, R17, R11, R16 ;  /* 0x0000000b110b7210 */ /* 0x004fc80007ffe010 */
        /* <DEDUP_REMOVED lines=11> */
.L_x_17:
[----:B------:R-:W-:Y:S05]  /*1200*/  BSYNC.RECONVERGENT B0 ;  /* 0x0000000000007941 */ /* 0x000fea0003800200 */
.L_x_15:
[----:B------:R-:W-:Y:S02]  /*1210*/  R2UR UR4, R12 ;  /* 0x000000000c0472ca */ /* 0x000fe400000e0000 */
[----:B------:R-:W-:-:S13]  /*1220*/  R2UR UR5, R13 ;  /* 0x000000000d0572ca */ /* 0x000fda00000e0000 */
[----:B-----5:R0:W-:Y:S01]  /*1230*/  STG.E desc[UR4][R2.64], R11 ;  /* 0x0000000b02007986 */ /* 0x0201e2000c101904 */
[----:B------:R-:W-:Y:S05]  /*1240*/  @P4 BRA `(.L_x_18) ;  /* 0xfffffffc00344947 */ /* 0x000fea000383ffff */
[----:B------:R-:W-:Y:S05]  /*1250*/  EXIT ;  /* 0x000000000000794d */ /* 0x000fea0003800000 */
.L_x_19:
[----:B------:R-:W-:-:S00]  /*1260*/  BRA `(.L_x_19) ;  /* 0xfffffffc00fc7947 */ /* 0x000fc0000383ffff */
[----:B------:R-:W-:-:S00]  /*1270*/  NOP ;  /* 0x0000000000007918 */ /* 0x000fc00000000000 */
        /* <DEDUP_REMOVED lines=8> */
.L_x_20:


//--------------------- .nv.global.init           --------------------------
	.section	.nv.global.init,"aw",@progbits
.nv.global.init:
	.type		$str,@object
	.size		$str,(.L_0 - $str)
$str:
        /*0000*/ 	.byte	0x77, 0x69, 0x64, 0x74, 0x68, 0x20, 0x25, 0x64, 0x0a, 0x00
.L_0:


//--------------------- .nv.shared.reserved.0     --------------------------
	.section	.nv.shared.reserved.0,"aw",@nobits
	.weak		__nv_reservedSMEM_offset_0_alias
	.size		__nv_reservedSMEM_offset_0_alias, 0, 64
	.other		__nv_reservedSMEM_offset_0_alias,@"STO_CUDA_RESERVED_SHARED STV_DEFAULT"
__nv_reservedSMEM_offset_0_alias:
	.zero		0
	.zero		64


//--------------------- .nv.constant0._Z9my_kernelPiS_iii --------------------------
	.section	.nv.constant0._Z9my_kernelPiS_iii,"a",@progbits
	.sectionflags	@""
	.align	4
.nv.constant0._Z9my_kernelPiS_iii:
	.zero		924


//--------------------- SYMBOLS --------------------------

	.type		.nv.reservedSmem.offset0,@object
	.size		.nv.reservedSmem.offset0,0x4
	.type		vprintf,@function
